//
// Generated by NVIDIA NVVM Compiler
//
// Compiler Build ID: CL-36424714
// Cuda compilation tools, release 13.0, V13.0.88
// Based on NVVM 20.0.0
//

.version 9.0
.target sm_100
.address_size 64

	// .globl	_Z13stress_kernelPfS_mi

.visible .entry _Z13stress_kernelPfS_mi(
	.param .u64 .ptr .align 1 _Z13stress_kernelPfS_mi_param_0,
	.param .u64 .ptr .align 1 _Z13stress_kernelPfS_mi_param_1,
	.param .u64 _Z13stress_kernelPfS_mi_param_2,
	.param .u32 _Z13stress_kernelPfS_mi_param_3
)
{
	.reg .pred 	%p<7>;
	.reg .b32 	%r<16>;
	.reg .b32 	%f<18>;
	.reg .b64 	%rd<11>;

	ld.param.u64 	%rd2, [_Z13stress_kernelPfS_mi_param_0];
	ld.param.u64 	%rd3, [_Z13stress_kernelPfS_mi_param_1];
	ld.param.u64 	%rd4, [_Z13stress_kernelPfS_mi_param_2];
	ld.param.u32 	%r8, [_Z13stress_kernelPfS_mi_param_3];
	mov.u32 	%r9, %ctaid.x;
	mov.u32 	%r10, %ntid.x;
	mov.u32 	%r11, %tid.x;
	mad.lo.s32 	%r12, %r9, %r10, %r11;
	cvt.u64.u32 	%rd1, %r12;
	setp.le.u64 	%p1, %rd4, %rd1;
	@%p1 bra 	$L__BB0_9;
	cvta.to.global.u64 	%rd5, %rd2;
	shl.b64 	%rd6, %rd1, 2;
	add.s64 	%rd7, %rd5, %rd6;
	ld.global.f32 	%f17, [%rd7];
	setp.lt.s32 	%p2, %r8, 1;
	@%p2 bra 	$L__BB0_8;
	and.b32  	%r1, %r8, 3;
	setp.lt.u32 	%p3, %r8, 4;
	@%p3 bra 	$L__BB0_5;
	and.b32  	%r13, %r8, 2147483644;
	neg.s32 	%r14, %r13;
$L__BB0_4:
	fma.rn.f32 	%f10, %f17, 0f3F800008, 0f358637BD;
	fma.rn.f32 	%f11, %f10, 0f3F800008, 0f358637BD;
	fma.rn.f32 	%f12, %f11, 0f3F800008, 0f358637BD;
	fma.rn.f32 	%f17, %f12, 0f3F800008, 0f358637BD;
	add.s32 	%r14, %r14, 4;
	setp.ne.s32 	%p4, %r14, 0;
	@%p4 bra 	$L__BB0_4;
$L__BB0_5:
	setp.eq.s32 	%p5, %r1, 0;
	@%p5 bra 	$L__BB0_8;
	neg.s32 	%r15, %r1;
$L__BB0_7:
	.pragma "nounroll";
	fma.rn.f32 	%f17, %f17, 0f3F800008, 0f358637BD;
	add.s32 	%r15, %r15, 1;
	setp.ne.s32 	%p6, %r15, 0;
	@%p6 bra 	$L__BB0_7;
$L__BB0_8:
	cvta.to.global.u64 	%rd8, %rd3;
	add.s64 	%rd10, %rd8, %rd6;
	st.global.f32 	[%rd10], %f17;
$L__BB0_9:
	ret;

}


// ===== COMPILED SASS (sm_100) =====

	.target	sm_100

	.elftype	@"ET_EXEC"


//--------------------- .note.nv.tkinfo           --------------------------
	.section	.note.nv.tkinfo,"",@"SHT_NOTE"
	.sectionflags	@"SHF_NOTE_NV_TKINFO"
	.tkinfo
        /*0018*/ 	.word	0x00000002
        /*0030*/ 	.string	""
        /*0030*/ 	.string	"ptxas"
        /*0030*/ 	.string	"Cuda compilation tools, release 13.0, V13.0.88"
        /*0030*/ 	.string	"Build cuda_13.0.r13.0/compiler.36424714_0"
        /*0030*/ 	.string	"-arch sm_100 -m 64 "



//--------------------- .note.nv.cuinfo           --------------------------
	.section	.note.nv.cuinfo,"",@"SHT_NOTE"
	.sectionflags	@"SHF_NOTE_NV_CUINFO"
        /*0018*/ 	.short	0x0002
        /*001a*/ 	.short	0x0064
        /*001c*/ 	.short	0x0082
	.zero		2


//--------------------- .nv.info                  --------------------------
	.section	.nv.info,"",@"SHT_CUDA_INFO"
	.align	4


	//----- nvinfo : EIATTR_REGCOUNT
	.align		4
        /*0000*/ 	.byte	0x04, 0x2f
        /*0002*/ 	.short	(.L_1 - .L_0)
	.align		4
.L_0:
        /*0004*/ 	.word	index@(_Z13stress_kernelPfS_mi)
        /*0008*/ 	.word	0x00000008


	//----- nvinfo : EIATTR_FRAME_SIZE
	.align		4
.L_1:
        /*000c*/ 	.byte	0x04, 0x11
        /*000e*/ 	.short	(.L_3 - .L_2)
	.align		4
.L_2:
        /*0010*/ 	.word	index@(_Z13stress_kernelPfS_mi)
        /*0014*/ 	.word	0x00000000


	//----- nvinfo : EIATTR_MIN_STACK_SIZE
	.align		4
.L_3:
        /*0018*/ 	.byte	0x04, 0x12
        /*001a*/ 	.short	(.L_5 - .L_4)
	.align		4
.L_4:
        /*001c*/ 	.word	index@(_Z13stress_kernelPfS_mi)
        /*0020*/ 	.word	0x00000000
.L_5:


//--------------------- .nv.compat                --------------------------
	.section	.nv.compat,"",@"SHT_CUDA_COMPAT_INFO"
	.align	4
        /*0000*/ 	.byte	0x02, 0x09, 0x00, 0x00, 0x02, 0x02, 0x01, 0x00, 0x02, 0x05, 0x05, 0x00, 0x03, 0x07, 0x01, 0x01
        /*0010*/ 	.byte	0x02, 0x03, 0x00, 0x00, 0x02, 0x06, 0x01, 0x00, 0x04, 0x0b, 0x08, 0x00, 0x09, 0x00, 0x00, 0x00
        /*0020*/ 	.byte	0x00, 0x00, 0x00, 0x00


//--------------------- .nv.info._Z13stress_kernelPfS_mi --------------------------
	.section	.nv.info._Z13stress_kernelPfS_mi,"",@"SHT_CUDA_INFO"
	.sectionflags	@""
	.align	4


	//----- nvinfo : EIATTR_CUDA_API_VERSION
	.align		4
        /*0000*/ 	.byte	0x04, 0x37
        /*0002*/ 	.short	(.L_7 - .L_6)
.L_6:
        /*0004*/ 	.word	0x00000082


	//----- nvinfo : EIATTR_KPARAM_INFO
	.align		4
.L_7:
        /*0008*/ 	.byte	0x04, 0x17
        /*000a*/ 	.short	(.L_9 - .L_8)
.L_8:
        /*000c*/ 	.word	0x00000000
        /*0010*/ 	.short	0x0003
        /*0012*/ 	.short	0x0018
        /*0014*/ 	.byte	0x00, 0xf0, 0x11, 0x00


	//----- nvinfo : EIATTR_KPARAM_INFO
	.align		4
.L_9:
        /*0018*/ 	.byte	0x04, 0x17
        /*001a*/ 	.short	(.L_11 - .L_10)
.L_10:
        /*001c*/ 	.word	0x00000000
        /*0020*/ 	.short	0x0002
        /*0022*/ 	.short	0x0010
        /*0024*/ 	.byte	0x00, 0xf0, 0x21, 0x00


	//----- nvinfo : EIATTR_KPARAM_INFO
	.align		4
.L_11:
        /*0028*/ 	.byte	0x04, 0x17
        /*002a*/ 	.short	(.L_13 - .L_12)
.L_12:
        /*002c*/ 	.word	0x00000000
        /*0030*/ 	.short	0x0001
        /*0032*/ 	.short	0x0008
        /*0034*/ 	.byte	0x00, 0xf5, 0x21, 0x00


	//----- nvinfo : EIATTR_KPARAM_INFO
	.align		4
.L_13:
        /*0038*/ 	.byte	0x04, 0x17
        /*003a*/ 	.short	(.L_15 - .L_14)
.L_14:
        /*003c*/ 	.word	0x00000000
        /*0040*/ 	.short	0x0000
        /*0042*/ 	.short	0x0000
        /*0044*/ 	.byte	0x00, 0xf5, 0x21, 0x00


	//----- nvinfo : EIATTR_SPARSE_MMA_MASK
	.align		4
.L_15:
        /*0048*/ 	.byte	0x03, 0x50
        /*004a*/ 	.short	0x0000


	//----- nvinfo : EIATTR_MAXREG_COUNT
	.align		4
        /*004c*/ 	.byte	0x03, 0x1b
        /*004e*/ 	.short	0x00ff


	//----- nvinfo : EIATTR_MERCURY_ISA_VERSION
	.align		4
        /*0050*/ 	.byte	0x03, 0x5f
        /*0052*/ 	.short	0x0101


	//----- nvinfo : EIATTR_VRC_CTA_INIT_COUNT
	.align		4
        /*0054*/ 	.byte	0x02, 0x4a
	.zero		1
	.zero		1


	//----- nvinfo : EIATTR_EXIT_INSTR_OFFSETS
	.align		4
        /*0058*/ 	.byte	0x04, 0x1c
        /*005a*/ 	.short	(.L_17 - .L_16)


	//   ....[0]....
.L_16:
        /*005c*/ 	.word	0x00000080


	//   ....[1]....
        /*0060*/ 	.word	0x00000570


	//----- nvinfo : EIATTR_CBANK_PARAM_SIZE
	.align		4
.L_17:
        /*0064*/ 	.byte	0x03, 0x19
        /*0066*/ 	.short	0x001c


	//----- nvinfo : EIATTR_PARAM_CBANK
	.align		4
        /*0068*/ 	.byte	0x04, 0x0a
        /*006a*/ 	.short	(.L_19 - .L_18)
	.align		4
.L_18:
        /*006c*/ 	.word	index@(.nv.constant0._Z13stress_kernelPfS_mi)
        /*0070*/ 	.short	0x0380
        /*0072*/ 	.short	0x001c


	//----- nvinfo : EIATTR_SW_WAR
	.align		4
.L_19:
        /*0074*/ 	.byte	0x04, 0x36
        /*0076*/ 	.short	(.L_21 - .L_20)
.L_20:
        /*0078*/ 	.word	0x00000008
.L_21:


//--------------------- .nv.callgraph             --------------------------
	.section	.nv.callgraph,"",@"SHT_CUDA_CALLGRAPH"
	.align	4
	.sectionentsize	8
	.align		4
        /*0000*/ 	.word	0x00000000
	.align		4
        /*0004*/ 	.word	0xffffffff
	.align		4
        /*0008*/ 	.word	0x00000000
	.align		4
        /*000c*/ 	.word	0xfffffffe
	.align		4
        /*0010*/ 	.word	0x00000000
	.align		4
        /*0014*/ 	.word	0xfffffffd
	.align		4
        /*0018*/ 	.word	0x00000000
	.align		4
        /*001c*/ 	.word	0xfffffffc


//--------------------- .text._Z13stress_kernelPfS_mi --------------------------
	.section	.text._Z13stress_kernelPfS_mi,"ax",@progbits
	.align	128
        .global         _Z13stress_kernelPfS_mi
        .type           _Z13stress_kernelPfS_mi,@function
        .size           _Z13stress_kernelPfS_mi,(.L_x_9 - _Z13stress_kernelPfS_mi)
        .other          _Z13stress_kernelPfS_mi,@"STO_CUDA_ENTRY STV_DEFAULT"
_Z13stress_kernelPfS_mi:
.text._Z13stress_kernelPfS_mi:
[----:B------:R-:W-:Y:S01]  /*0000*/  LDC R1, c[0x0][0x37c] ;  /* 0x0000df00ff017b82 */ /* 0x000fe20000000800 */
[----:B------:R-:W0:Y:S07]  /*0010*/  S2R R3, SR_TID.X ;  /* 0x0000000000037919 */ /* 0x000e2e0000002100 */
[----:B------:R-:W0:Y:S01]  /*0020*/  S2UR UR4, SR_CTAID.X ;  /* 0x00000000000479c3 */ /* 0x000e220000002500 */
[----:B------:R-:W1:Y:S07]  /*0030*/  LDCU.64 UR6, c[0x0][0x390] ;  /* 0x00007200ff0677ac */ /* 0x000e6e0008000a00 */
[----:B------:R-:W0:Y:S02]  /*0040*/  LDC R0, c[0x0][0x360] ;  /* 0x0000d800ff007b82 */ /* 0x000e240000000800 */
[----:B0-----:R-:W-:-:S05]  /*0050*/  IMAD R0, R0, UR4, R3 ;  /* 0x0000000400007c24 */ /* 0x001fca000f8e0203 */
[----:B-1----:R-:W-:-:S04]  /*0060*/  ISETP.GE.U32.AND P0, PT, R0, UR6, PT ;  /* 0x0000000600007c0c */ /* 0x002fc8000bf06070 */
[----:B------:R-:W-:-:S13]  /*0070*/  ISETP.GE.U32.AND.EX P0, PT, RZ, UR7, PT, P0 ;  /* 0x00000007ff007c0c */ /* 0x000fda000bf06100 */
[----:B------:R-:W-:Y:S05]  /*0080*/  @P0 EXIT ;  /* 0x000000000000094d */ /* 0x000fea0003800000 */
[----:B------:R-:W0:Y:S01]  /*0090*/  LDCU.64 UR4, c[0x0][0x380] ;  /* 0x00007000ff0477ac */ /* 0x000e220008000a00 */
[----:B------:R-:W-:Y:S02]  /*00a0*/  SHF.L.U32 R2, R0, 0x2, RZ ;  /* 0x0000000200027819 */ /* 0x000fe400000006ff */
[----:B------:R-:W-:Y:S01]  /*00b0*/  SHF.R.U32.HI R0, RZ, 0x1e, R0 ;  /* 0x0000001eff007819 */ /* 0x000fe20000011600 */
[----:B------:R-:W1:Y:S01]  /*00c0*/  LDCU.64 UR6, c[0x0][0x358] ;  /* 0x00006b00ff0677ac */ /* 0x000e620008000a00 */
[----:B0-----:R-:W-:-:S04]  /*00d0*/  IADD3 R4, P0, PT, R2, UR4, RZ ;  /* 0x0000000402047c10 */ /* 0x001fc8000ff1e0ff */
[----:B------:R-:W-:Y:S01]  /*00e0*/  IADD3.X R5, PT, PT, R0, UR5, RZ, P0, !PT ;  /* 0x0000000500057c10 */ /* 0x000fe200087fe4ff */
[----:B------:R-:W0:Y:S05]  /*00f0*/  LDCU UR5, c[0x0][0x398] ;  /* 0x00007300ff0577ac */ /* 0x000e2a0008000800 */
[----:B-1----:R1:W5:Y:S01]  /*0100*/  LDG.E R5, desc[UR6][R4.64] ;  /* 0x0000000604057981 */ /* 0x002362000c1e1900 */
[----:B0-----:R-:W-:-:S09]  /*0110*/  UISETP.GE.AND UP0, UPT, UR5, 0x1, UPT ;  /* 0x000000010500788c */ /* 0x001fd2000bf06270 */
[----:B-1----:R-:W-:Y:S05]  /*0120*/  BRA.U !UP0, `(.L_x_0) ;  /* 0x0000000508007547 */ /* 0x002fea000b800000 */
[----:B------:R-:W-:Y:S02]  /*0130*/  UISETP.GE.U32.AND UP0, UPT, UR5, 0x4, UPT ;  /* 0x000000040500788c */ /* 0x000fe4000bf06070 */
[----:B------:R-:W-:-:S07]  /*0140*/  ULOP3.LUT UR4, UR5, 0x3, URZ, 0xc0, !UPT ;  /* 0x0000000305047892 */ /* 0x000fce000f8ec0ff */
[----:B------:R-:W-:Y:S05]  /*0150*/  BRA.U !UP0, `(.L_x_1) ;  /* 0x0000000108d47547 */ /* 0x000fea000b800000 */
[----:B------:R-:W-:-:S04]  /*0160*/  ULOP3.LUT UR5, UR5, 0x7ffffffc, URZ, 0xc0, !UPT ;  /* 0x7ffffffc05057892 */ /* 0x000fc8000f8ec0ff */
[----:B------:R-:W-:-:S04]  /*0170*/  UIADD3 UR5, UPT, UPT, -UR5, URZ, URZ ;  /* 0x000000ff05057290 */ /* 0x000fc8000fffe1ff */
[----:B------:R-:W-:-:S09]  /*0180*/  UISETP.GE.AND UP0, UPT, UR5, URZ, UPT ;  /* 0x000000ff0500728c */ /* 0x000fd2000bf06270 */
[----:B------:R-:W-:Y:S05]  /*0190*/  BRA.U UP0, `(.L_x_2) ;  /* 0x0000000100a47547 */ /* 0x000fea000b800000 */
[----:B------:R-:W-:Y:S02]  /*01a0*/  UIADD3 UR8, UPT, UPT, -UR5, URZ, URZ ;  /* 0x000000ff05087290 */ /* 0x000fe4000fffe1ff */
[----:B------:R-:W-:Y:S02]  /*01b0*/  UPLOP3.LUT UP0, UPT, UPT, UPT, UPT, 0x80, 0x8 ;  /* 0x000000000008789c */ /* 0x000fe40003f0f070 */
[----:B------:R-:W-:-:S09]  /*01c0*/  UISETP.GT.AND UP1, UPT, UR8, 0xc, UPT ;  /* 0x0000000c0800788c */ /* 0x000fd2000bf24270 */
[----:B------:R-:W-:Y:S05]  /*01d0*/  BRA.U !UP1, `(.L_x_3) ;  /* 0x0000000109547547 */ /* 0x000fea000b800000 */
[----:B------:R-:W-:Y:S01]  /*01e0*/  HFMA2 R4, -RZ, RZ, 1.875, 4.76837158203125e-07 ;  /* 0x3f800008ff047431 */ /* 0x000fe200000001ff */
[----:B------:R-:W-:-:S11]  /*01f0*/  UPLOP3.LUT UP0, UPT, UPT, UPT, UPT, 0x40, 0x4 ;  /* 0x000000000004789c */ /* 0x000fd60003f0e870 */
.L_x_4:
[----:B-----5:R-:W-:Y:S01]  /*0200*/  FFMA R5, R5, R4, 9.9999999747524270788e-07 ;  /* 0x358637bd05057423 */ /* 0x020fe20000000004 */
[----:B------:R-:W-:-:S03]  /*0210*/  UIADD3 UR5, UPT, UPT, UR5, 0x10, URZ ;  /* 0x0000001005057890 */ /* 0x000fc6000fffe0ff */
[----:B------:R-:W-:Y:S01]  /*0220*/  FFMA R5, R5, R4, 9.9999999747524270788e-07 ;  /* 0x358637bd05057423 */ /* 0x000fe20000000004 */
[----:B------:R-:W-:-:S03]  /*0230*/  UISETP.GE.AND UP1, UPT, UR5, -0xc, UPT ;  /* 0xfffffff40500788c */ /* 0x000fc6000bf26270 */
[----:B------:R-:W-:-:S04]  /*0240*/  FFMA R5, R5, R4, 9.9999999747524270788e-07 ;  /* 0x358637bd05057423 */ /* 0x000fc80000000004 */
        /* <DEDUP_REMOVED lines=12> */
[----:B------:R-:W-:Y:S01]  /*0310*/  FFMA R5, R5, R4, 9.9999999747524270788e-07 ;  /* 0x358637bd05057423 */ /* 0x000fe20000000004 */
[----:B------:R-:W-:Y:S06]  /*0320*/  BRA.U !UP1, `(.L_x_4) ;  /* 0xfffffffd09b47547 */ /* 0x000fec000b83ffff */
.L_x_3:
[----:B------:R-:W-:-:S04]  /*0330*/  UIADD3 UR8, UPT, UPT, -UR5, URZ, URZ ;  /* 0x000000ff05087290 */ /* 0x000fc8000fffe1ff */
[----:B------:R-:W-:-:S09]  /*0340*/  UISETP.GT.AND UP1, UPT, UR8, 0x4, UPT ;  /* 0x000000040800788c */ /* 0x000fd2000bf24270 */
[----:B------:R-:W-:Y:S05]  /*0350*/  BRA.U !UP1, `(.L_x_5) ;  /* 0x00000001092c7547 */ /* 0x000fea000b800000 */
[----:B------:R-:W-:Y:S01]  /*0360*/  MOV R4, 0x3f800008 ;  /* 0x3f80000800047802 */ /* 0x000fe20000000f00 */
[----:B------:R-:W-:Y:S02]  /*0370*/  UPLOP3.LUT UP0, UPT, UPT, UPT, UPT, 0x40, 0x4 ;  /* 0x000000000004789c */ /* 0x000fe40003f0e870 */
[----:B------:R-:W-:Y:S02]  /*0380*/  UIADD3 UR5, UPT, UPT, UR5, 0x8, URZ ;  /* 0x0000000805057890 */ /* 0x000fe4000fffe0ff */
[----:B-----5:R-:W-:-:S04]  /*0390*/  FFMA R5, R5, R4, 9.9999999747524270788e-07 ;  /* 0x358637bd05057423 */ /* 0x020fc80000000004 */
[----:B------:R-:W-:-:S04]  /*03a0*/  FFMA R5, R5, R4, 9.9999999747524270788e-07 ;  /* 0x358637bd05057423 */ /* 0x000fc80000000004 */
[----:B------:R-:W-:-:S04]  /*03b0*/  FFMA R5, R5, R4, 9.9999999747524270788e-07 ;  /* 0x358637bd05057423 */ /* 0x000fc80000000004 */
[----:B------:R-:W-:-:S04]  /*03c0*/  FFMA R5, R5, R4, 9.9999999747524270788e-07 ;  /* 0x358637bd05057423 */ /* 0x000fc80000000004 */
[----:B------:R-:W-:-:S04]  /*03d0*/  FFMA R5, R5, R4, 9.9999999747524270788e-07 ;  /* 0x358637bd05057423 */ /* 0x000fc80000000004 */
[----:B------:R-:W-:-:S04]  /*03e0*/  FFMA R5, R5, R4, 9.9999999747524270788e-07 ;  /* 0x358637bd05057423 */ /* 0x000fc80000000004 */
[----:B------:R-:W-:-:S04]  /*03f0*/  FFMA R5, R5, R4, 9.9999999747524270788e-07 ;  /* 0x358637bd05057423 */ /* 0x000fc80000000004 */
[----:B------:R-:W-:-:S07]  /*0400*/  FFMA R5, R5, R4, 9.9999999747524270788e-07 ;  /* 0x358637bd05057423 */ /* 0x000fce0000000004 */
.L_x_5:
[----:B------:R-:W-:-:S09]  /*0410*/  UISETP.NE.OR UP0, UPT, UR5, URZ, UP0 ;  /* 0x000000ff0500728c */ /* 0x000fd20008705670 */
[----:B------:R-:W-:Y:S05]  /*0420*/  BRA.U !UP0, `(.L_x_1) ;  /* 0x0000000108207547 */ /* 0x000fea000b800000 */
.L_x_2:
[----:B------:R-:W-:-:S07]  /*0430*/  HFMA2 R4, -RZ, RZ, 1.875, 4.76837158203125e-07 ;  /* 0x3f800008ff047431 */ /* 0x000fce00000001ff */
.L_x_6:
[----:B------:R-:W-:Y:S01]  /*0440*/  UIADD3 UR5, UPT, UPT, UR5, 0x4, URZ ;  /* 0x0000000405057890 */ /* 0x000fe2000fffe0ff */
[----:B-----5:R-:W-:-:S03]  /*0450*/  FFMA R5, R5, R4, 9.9999999747524270788e-07 ;  /* 0x358637bd05057423 */ /* 0x020fc60000000004 */
[----:B------:R-:W-:Y:S01]  /*0460*/  UISETP.NE.AND UP0, UPT, UR5, URZ, UPT ;  /* 0x000000ff0500728c */ /* 0x000fe2000bf05270 */
[----:B------:R-:W-:-:S04]  /*0470*/  FFMA R5, R5, R4, 9.9999999747524270788e-07 ;  /* 0x358637bd05057423 */ /* 0x000fc80000000004 */
[----:B------:R-:W-:-:S04]  /*0480*/  FFMA R5, R5, R4, 9.9999999747524270788e-07 ;  /* 0x358637bd05057423 */ /* 0x000fc80000000004 */
[----:B------:R-:W-:Y:S01]  /*0490*/  FFMA R5, R5, R4, 9.9999999747524270788e-07 ;  /* 0x358637bd05057423 */ /* 0x000fe20000000004 */
[----:B------:R-:W-:Y:S06]  /*04a0*/  BRA.U UP0, `(.L_x_6) ;  /* 0xfffffffd00e47547 */ /* 0x000fec000b83ffff */
.L_x_1:
[----:B------:R-:W-:-:S09]  /*04b0*/  UISETP.NE.AND UP0, UPT, UR4, URZ, UPT ;  /* 0x000000ff0400728c */ /* 0x000fd2000bf05270 */
[----:B------:R-:W-:Y:S05]  /*04c0*/  BRA.U !UP0, `(.L_x_0) ;  /* 0x0000000108187547 */ /* 0x000fea000b800000 */
[----:B------:R-:W-:Y:S01]  /*04d0*/  MOV R4, 0x3f800008 ;  /* 0x3f80000800047802 */ /* 0x000fe20000000f00 */
[----:B------:R-:W-:-:S12]  /*04e0*/  UIADD3 UR4, UPT, UPT, -UR4, URZ, URZ ;  /* 0x000000ff04047290 */ /* 0x000fd8000fffe1ff */
.L_x_7:
[----:B------:R-:W-:Y:S01]  /*04f0*/  UIADD3 UR4, UPT, UPT, UR4, 0x1, URZ ;  /* 0x0000000104047890 */ /* 0x000fe2000fffe0ff */
[----:B-----5:R-:W-:-:S03]  /*0500*/  FFMA R5, R5, R4, 9.9999999747524270788e-07 ;  /* 0x358637bd05057423 */ /* 0x020fc60000000004 */
[----:B------:R-:W-:-:S09]  /*0510*/  UISETP.NE.AND UP0, UPT, UR4, URZ, UPT ;  /* 0x000000ff0400728c */ /* 0x000fd2000bf05270 */
[----:B------:R-:W-:Y:S05]  /*0520*/  BRA.U UP0, `(.L_x_7) ;  /* 0xfffffffd00f07547 */ /* 0x000fea000b83ffff */
.L_x_0:
[----:B------:R-:W0:Y:S02]  /*0530*/  LDCU.64 UR4, c[0x0][0x388] ;  /* 0x00007100ff0477ac */ /* 0x000e240008000a00 */
[----:B0-----:R-:W-:-:S04]  /*0540*/  IADD3 R2, P0, PT, R2, UR4, RZ ;  /* 0x0000000402027c10 */ /* 0x001fc8000ff1e0ff */
[----:B------:R-:W-:-:S05]  /*0550*/  IADD3.X R3, PT, PT, R0, UR5, RZ, P0, !PT ;  /* 0x0000000500037c10 */ /* 0x000fca00087fe4ff */
[----:B-----5:R-:W-:Y:S01]  /*0560*/  STG.E desc[UR6][R2.64], R5 ;  /* 0x0000000502007986 */ /* 0x020fe2000c101906 */
[----:B------:R-:W-:Y:S05]  /*0570*/  EXIT ;  /* 0x000000000000794d */ /* 0x000fea0003800000 */
.L_x_8:
[----:B------:R-:W-:-:S00]  /*0580*/  BRA `(.L_x_8) ;  /* 0xfffffffc00fc7947 */ /* 0x000fc0000383ffff */
[----:B------:R-:W-:-:S00]  /*0590*/  NOP ;  /* 0x0000000000007918 */ /* 0x000fc00000000000 */
        /* <DEDUP_REMOVED lines=14> */
.L_x_9:


//--------------------- .nv.shared.reserved.0     --------------------------
	.section	.nv.shared.reserved.0,"aw",@nobits
	.weak		__nv_reservedSMEM_offset_0_alias
	.size		__nv_reservedSMEM_offset_0_alias, 0, 64
	.other		__nv_reservedSMEM_offset_0_alias,@"STO_CUDA_RESERVED_SHARED STV_DEFAULT"
__nv_reservedSMEM_offset_0_alias:
	.zero		0
	.zero		64


//--------------------- .nv.constant0._Z13stress_kernelPfS_mi --------------------------
	.section	.nv.constant0._Z13stress_kernelPfS_mi,"a",@progbits
	.sectionflags	@""
	.align	4
.nv.constant0._Z13stress_kernelPfS_mi:
	.zero		924


//--------------------- SYMBOLS --------------------------

	.type		.nv.reservedSmem.offset0,@object
	.size		.nv.reservedSmem.offset0,0x4
